	.headerflags	@"EF_CUDA_TEXMODE_UNIFIED EF_CUDA_64BIT_ADDRESS EF_CUDA_ACCELERATORS EF_CUDA_SM90 EF_CUDA_VIRTUAL_SM(EF_CUDA_SM90)"
	.elftype	@"ET_EXEC"


//--------------------- .nv.info                  --------------------------
	.section	.nv.info,"",@"SHT_CUDA_INFO"
	.align	4


	//----- nvinfo : EIATTR_REGCOUNT
	.align		4
        /*0000*/ 	.byte	0x04, 0x2f
        /*0002*/ 	.short	(.L_1 - .L_0)
	.align		4
.L_0:
        /*0004*/ 	.word	index@(triton_per_fused__softmax_3)
        /*0008*/ 	.word	0x00000012


	//----- nvinfo : EIATTR_MIN_STACK_SIZE
	.align		4
.L_1:
        /*000c*/ 	.byte	0x04, 0x12
        /*000e*/ 	.short	(.L_3 - .L_2)
	.align		4
.L_2:
        /*0010*/ 	.word	index@(triton_per_fused__softmax_3)
        /*0014*/ 	.word	0x00000000


	//----- nvinfo : EIATTR_FRAME_SIZE
	.align		4
.L_3:
        /*0018*/ 	.byte	0x04, 0x11
        /*001a*/ 	.short	(.L_5 - .L_4)
	.align		4
.L_4:
        /*001c*/ 	.word	index@(triton_per_fused__softmax_3)
        /*0020*/ 	.word	0x00000000


	//----- nvinfo : EIATTR_MIN_STACK_SIZE
	.align		4
.L_5:
        /*0024*/ 	.byte	0x04, 0x12
        /*0026*/ 	.short	(.L_7 - .L_6)
	.align		4
.L_6:
        /*0028*/ 	.word	index@(triton_per_fused__softmax_3)
        /*002c*/ 	.word	0x00000000
.L_7:


//--------------------- .nv.info.triton_per_fused__softmax_3 --------------------------
	.section	.nv.info.triton_per_fused__softmax_3,"",@"SHT_CUDA_INFO"
	.sectionflags	@""
	.align	4


	//----- nvinfo : EIATTR_CUDA_API_VERSION
	.align		4
        /*0000*/ 	.byte	0x04, 0x37
        /*0002*/ 	.short	(.L_9 - .L_8)
.L_8:
        /*0004*/ 	.word	0x0000007c


	//----- nvinfo : EIATTR_KPARAM_INFO
	.align		4
.L_9:
        /*0008*/ 	.byte	0x04, 0x17
        /*000a*/ 	.short	(.L_11 - .L_10)
.L_10:
        /*000c*/ 	.word	0x00000000
        /*0010*/ 	.short	0x0002
        /*0012*/ 	.short	0x000c
        /*0014*/ 	.byte	0x00, 0xf0, 0x11, 0x00


	//----- nvinfo : EIATTR_KPARAM_INFO
	.align		4
.L_11:
        /*0018*/ 	.byte	0x04, 0x17
        /*001a*/ 	.short	(.L_13 - .L_12)
.L_12:
        /*001c*/ 	.word	0x00000000
        /*0020*/ 	.short	0x0001
        /*0022*/ 	.short	0x0008
        /*0024*/ 	.byte	0x00, 0xf0, 0x11, 0x00


	//----- nvinfo : EIATTR_KPARAM_INFO
	.align		4
.L_13:
        /*0028*/ 	.byte	0x04, 0x17
        /*002a*/ 	.short	(.L_15 - .L_14)
.L_14:
        /*002c*/ 	.word	0x00000000
        /*0030*/ 	.short	0x0000
        /*0032*/ 	.short	0x0000
        /*0034*/ 	.byte	0x00, 0xf4, 0x21, 0x00


	//----- nvinfo : EIATTR_SPARSE_MMA_MASK
	.align		4
.L_15:
        /*0038*/ 	.byte	0x03, 0x50
        /*003a*/ 	.short	0x0000


	//----- nvinfo : EIATTR_MAXREG_COUNT
	.align		4
        /*003c*/ 	.byte	0x03, 0x1b
        /*003e*/ 	.short	0x00ff


	//----- nvinfo : EIATTR_COOP_GROUP_MASK_REGIDS
	.align		4
        /*0040*/ 	.byte	0x04, 0x29
        /*0042*/ 	.short	(.L_17 - .L_16)


	//   ....[0]....
.L_16:
        /*0044*/ 	.word	0xffffffff


	//   ....[1]....
        /*0048*/ 	.word	0xffffffff


	//   ....[2]....
        /*004c*/ 	.word	0xffffffff


	//   ....[3]....
        /*0050*/ 	.word	0xffffffff


	//----- nvinfo : EIATTR_COOP_GROUP_INSTR_OFFSETS
	.align		4
.L_17:
        /*0054*/ 	.byte	0x04, 0x28
        /*0056*/ 	.short	(.L_19 - .L_18)


	//   ....[0]....
.L_18:
        /*0058*/ 	.word	0x00000260


	//   ....[1]....
        /*005c*/ 	.word	0x000002a0


	//   ....[2]....
        /*0060*/ 	.word	0x00000490


	//   ....[3]....
        /*0064*/ 	.word	0x000004b0


	//----- nvinfo : EIATTR_EXIT_INSTR_OFFSETS
	.align		4
.L_19:
        /*0068*/ 	.byte	0x04, 0x1c
        /*006a*/ 	.short	(.L_21 - .L_20)


	//   ....[0]....
.L_20:
        /*006c*/ 	.word	0x000005e0


	//   ....[1]....
        /*0070*/ 	.word	0x00000600


	//----- nvinfo : EIATTR_REQNTID
	.align		4
.L_21:
        /*0074*/ 	.byte	0x04, 0x10
        /*0076*/ 	.short	(.L_23 - .L_22)
.L_22:
        /*0078*/ 	.word	0x00000080
        /*007c*/ 	.word	0x00000001
        /*0080*/ 	.word	0x00000001


	//----- nvinfo : EIATTR_CRS_STACK_SIZE
	.align		4
.L_23:
        /*0084*/ 	.byte	0x04, 0x1e
        /*0086*/ 	.short	(.L_25 - .L_24)
.L_24:
        /*0088*/ 	.word	0x00000000


	//----- nvinfo : EIATTR_CBANK_PARAM_SIZE
	.align		4
.L_25:
        /*008c*/ 	.byte	0x03, 0x19
        /*008e*/ 	.short	0x0010


	//----- nvinfo : EIATTR_PARAM_CBANK
	.align		4
        /*0090*/ 	.byte	0x04, 0x0a
        /*0092*/ 	.short	(.L_27 - .L_26)
	.align		4
.L_26:
        /*0094*/ 	.word	index@(.nv.constant0.triton_per_fused__softmax_3)
        /*0098*/ 	.short	0x0210
        /*009a*/ 	.short	0x0010


	//----- nvinfo : EIATTR_SW_WAR
	.align		4
.L_27:
        /*009c*/ 	.byte	0x04, 0x36
        /*009e*/ 	.short	(.L_29 - .L_28)
.L_28:
        /*00a0*/ 	.word	0x00000008
.L_29:


//--------------------- .nv.callgraph             --------------------------
	.section	.nv.callgraph,"",@"SHT_CUDA_CALLGRAPH"
	.align	4
	.sectionentsize	8
	.align		4
        /*0000*/ 	.word	0x00000000
	.align		4
        /*0004*/ 	.word	0xffffffff
	.align		4
        /*0008*/ 	.word	0x00000000
	.align		4
        /*000c*/ 	.word	0xfffffffe
	.align		4
        /*0010*/ 	.word	0x00000000
	.align		4
        /*0014*/ 	.word	0xfffffffd
	.align		4
        /*0018*/ 	.word	0x00000000
	.align		4
        /*001c*/ 	.word	0xfffffffc


//--------------------- .text.triton_per_fused__softmax_3 --------------------------
	.section	.text.triton_per_fused__softmax_3,"ax",@progbits
	.align	128
        .global         triton_per_fused__softmax_3
        .type           triton_per_fused__softmax_3,@function
        .size           triton_per_fused__softmax_3,(.L_x_3 - triton_per_fused__softmax_3)
        .other          triton_per_fused__softmax_3,@"STO_CUDA_ENTRY STV_DEFAULT"
triton_per_fused__softmax_3:
.text.triton_per_fused__softmax_3:
[----:B------:R-:W0:Y:S02]  /*0000*/  LDC R1, c[0x0][0x28] ;  /* 0x00000a00ff017b82 */ /* 0x000e240000000800 */
[----:B------:R-:W1:Y:S01]  /*0010*/  S2R R4, SR_TID.X ;  /* 0x0000000000047919 */ /* 0x000e620000002100 */
[----:B------:R-:W2:Y:S01]  /*0020*/  S2UR UR4, SR_CTAID.X ;  /* 0x00000000000479c3 */ /* 0x000ea20000002500 */
[----:B------:R-:W-:Y:S01]  /*0030*/  BSSY B0, `(.L_x_0) ;  /* 0x0000010000007945 */ /* 0x000fe20003800000 */
[----:B------:R-:W-:-:S06]  /*0040*/  CS2R R6, SRZ ;  /* 0x0000000000067805 */ /* 0x000fcc000001ff00 */
[----:B------:R-:W3:Y:S01]  /*0050*/  LDC.64 R2, c[0x0][0x210] ;  /* 0x00008400ff027b82 */ /* 0x000ee20000000a00 */
[----:B--2---:R-:W-:Y:S01]  /*0060*/  USHF.L.U32 UR4, UR4, 0x5, URZ ;  /* 0x0000000504047899 */ /* 0x004fe2000800063f */
[----:B-1----:R-:W-:Y:S01]  /*0070*/  SHF.R.U32.HI R0, RZ, 0x2, R4 ;  /* 0x00000002ff007819 */ /* 0x002fe20000011604 */
[----:B------:R-:W-:-:S03]  /*0080*/  IMAD.SHL.U32 R4, R4, 0x4, RZ ;  /* 0x0000000404047824 */ /* 0x000fc600078e00ff */
[----:B------:R-:W-:Y:S02]  /*0090*/  SGXT.U32 R0, R0, 0x5 ;  /* 0x000000050000781a */ /* 0x000fe40000000000 */
[----:B------:R-:W-:Y:S02]  /*00a0*/  LOP3.LUT R5, R4, 0xc, RZ, 0xc0, !PT ;  /* 0x0000000c04057812 */ /* 0x000fe400078ec0ff */
[----:B------:R-:W-:Y:S01]  /*00b0*/  LOP3.LUT R0, R0, UR4, RZ, 0xfc, !PT ;  /* 0x0000000400007c12 */ /* 0x000fe2000f8efcff */
[----:B------:R-:W-:-:S03]  /*00c0*/  ULDC.64 UR4, c[0x0][0x208] ;  /* 0x0000820000047ab9 */ /* 0x000fc60000000a00 */
[C---:B------:R-:W-:Y:S02]  /*00d0*/  ISETP.GE.AND P0, PT, R0.reuse, 0x100, PT ;  /* 0x000001000000780c */ /* 0x040fe40003f06270 */
[----:B------:R-:W-:-:S05]  /*00e0*/  LEA R5, R0, R5, 0x4 ;  /* 0x0000000500057211 */ /* 0x000fca00078e20ff */
[----:B---3--:R-:W-:Y:S01]  /*00f0*/  IMAD.WIDE R2, R5, 0x4, R2 ;  /* 0x0000000405027825 */ /* 0x008fe200078e0202 */
[----:B------:R-:W-:-:S05]  /*0100*/  CS2R R4, SRZ ;  /* 0x0000000000047805 */ /* 0x000fca000001ff00 */
[----:B------:R-:W-:Y:S05]  /*0110*/  @P0 BRA `(.L_x_1) ;  /* 0x0000000000040947 */ /* 0x000fea0003800000 */
[----:B------:R1:W5:Y:S02]  /*0120*/  LDG.E.128 R4, desc[UR4][R2.64] ;  /* 0x0000000402047981 */ /* 0x000364000c1e1d00 */
.L_x_1:
[----:B------:R-:W-:Y:S05]  /*0130*/  BSYNC B0 ;  /* 0x0000000000007941 */ /* 0x000fea0003800000 */
.L_x_0:
[----:B-----5:R-:W-:Y:S02]  /*0140*/  SEL R5, R5, RZ, !P0 ;  /* 0x000000ff05057207 */ /* 0x020fe40004000000 */
[----:B------:R-:W-:Y:S02]  /*0150*/  SEL R4, R4, RZ, !P0 ;  /* 0x000000ff04047207 */ /* 0x000fe40004000000 */
[----:B------:R-:W-:Y:S02]  /*0160*/  FSEL R9, R5, -INF , !P0 ;  /* 0xff80000005097808 */ /* 0x000fe40004000000 */
[----:B------:R-:W-:Y:S02]  /*0170*/  FSEL R0, R4, -INF , !P0 ;  /* 0xff80000004007808 */ /* 0x000fe40004000000 */
[----:B------:R-:W-:Y:S02]  /*0180*/  SEL R6, R6, RZ, !P0 ;  /* 0x000000ff06067207 */ /* 0x000fe40004000000 */
[----:B------:R-:W-:-:S02]  /*0190*/  FSETP.GT.AND P1, PT, R0, R9, PT ;  /* 0x000000090000720b */ /* 0x000fc40003f24000 */
[----:B------:R-:W-:Y:S02]  /*01a0*/  FSETP.NAN.AND P2, PT, R0, R0, PT ;  /* 0x000000000000720b */ /* 0x000fe40003f48000 */
[----:B------:R-:W-:Y:S02]  /*01b0*/  FSEL R11, R6, -INF , !P0 ;  /* 0xff800000060b7808 */ /* 0x000fe40004000000 */
[----:B------:R-:W-:-:S07]  /*01c0*/  SEL R7, R7, RZ, !P0 ;  /* 0x000000ff07077207 */ /* 0x000fce0004000000 */
[----:B------:R-:W-:Y:S02]  /*01d0*/  @!P1 FSEL R0, R0, R9, P2 ;  /* 0x0000000900009208 */ /* 0x000fe40001000000 */
[----:B------:R-:W-:Y:S02]  /*01e0*/  FSEL R9, R7, -INF , !P0 ;  /* 0xff80000007097808 */ /* 0x000fe40004000000 */
[C---:B------:R-:W-:Y:S02]  /*01f0*/  FSETP.GT.AND P1, PT, R0.reuse, R11, PT ;  /* 0x0000000b0000720b */ /* 0x040fe40003f24000 */
[----:B------:R-:W-:-:S11]  /*0200*/  FSETP.NAN.AND P2, PT, R0, R0, PT ;  /* 0x000000000000720b */ /* 0x000fd60003f48000 */
[----:B------:R-:W-:-:S04]  /*0210*/  @!P1 FSEL R0, R0, R11, P2 ;  /* 0x0000000b00009208 */ /* 0x000fc80001000000 */
[C---:B------:R-:W-:Y:S02]  /*0220*/  FSETP.GT.AND P1, PT, R0.reuse, R9, PT ;  /* 0x000000090000720b */ /* 0x040fe40003f24000 */
[----:B------:R-:W-:-:S11]  /*0230*/  FSETP.NAN.AND P2, PT, R0, R0, PT ;  /* 0x000000000000720b */ /* 0x000fd60003f48000 */
[----:B------:R-:W-:-:S04]  /*0240*/  @!P1 FSEL R0, R0, R9, P2 ;  /* 0x0000000900009208 */ /* 0x000fc80001000000 */
[C---:B------:R-:W-:Y:S01]  /*0250*/  FSETP.NAN.AND P2, PT, R0.reuse, R0, PT ;  /* 0x000000000000720b */ /* 0x040fe20003f48000 */
[----:B------:R-:W2:Y:S02]  /*0260*/  SHFL.BFLY PT, R9, R0, 0x2, 0x1f ;  /* 0x0c401f0000097f89 */ /* 0x000ea400000e0000 */
[----:B--2---:R-:W-:-:S13]  /*0270*/  FSETP.GT.AND P1, PT, R0, R9, PT ;  /* 0x000000090000720b */ /* 0x004fda0003f24000 */
[----:B------:R-:W-:-:S04]  /*0280*/  @!P1 FSEL R0, R0, R9, P2 ;  /* 0x0000000900009208 */ /* 0x000fc80001000000 */
[C---:B------:R-:W-:Y:S01]  /*0290*/  FSETP.NAN.AND P2, PT, R0.reuse, R0, PT ;  /* 0x000000000000720b */ /* 0x040fe20003f48000 */
[----:B------:R-:W2:Y:S02]  /*02a0*/  SHFL.BFLY PT, R9, R0, 0x1, 0x1f ;  /* 0x0c201f0000097f89 */ /* 0x000ea400000e0000 */
[----:B--2---:R-:W-:-:S13]  /*02b0*/  FSETP.GT.AND P1, PT, R0, R9, PT ;  /* 0x000000090000720b */ /* 0x004fda0003f24000 */
[----:B------:R-:W-:-:S05]  /*02c0*/  @!P1 FSEL R0, R0, R9, P2 ;  /* 0x0000000900009208 */ /* 0x000fca0001000000 */
[--C-:B------:R-:W-:Y:S01]  /*02d0*/  FADD R4, R4, -R0.reuse ;  /* 0x8000000004047221 */ /* 0x100fe20000000000 */
[--C-:B------:R-:W-:Y:S01]  /*02e0*/  FADD R5, R5, -R0.reuse ;  /* 0x8000000005057221 */ /* 0x100fe20000000000 */
[--C-:B------:R-:W-:Y:S01]  /*02f0*/  FADD R6, R6, -R0.reuse ;  /* 0x8000000006067221 */ /* 0x100fe20000000000 */
[----:B------:R-:W-:Y:S01]  /*0300*/  FADD R7, R7, -R0 ;  /* 0x8000000007077221 */ /* 0x000fe20000000000 */
[----:B------:R-:W-:Y:S01]  /*0310*/  FMUL R4, R4, 1.4426950216293334961 ;  /* 0x3fb8aa3b04047820 */ /* 0x000fe20000400000 */
[----:B------:R-:W-:Y:S01]  /*0320*/  FMUL R5, R5, 1.4426950216293334961 ;  /* 0x3fb8aa3b05057820 */ /* 0x000fe20000400000 */
[----:B------:R-:W-:Y:S01]  /*0330*/  FMUL R6, R6, 1.4426950216293334961 ;  /* 0x3fb8aa3b06067820 */ /* 0x000fe20000400000 */
[----:B------:R-:W-:Y:S02]  /*0340*/  FMUL R9, R7, 1.4426950216293334961 ;  /* 0x3fb8aa3b07097820 */ /* 0x000fe40000400000 */
[----:B------:R-:W-:Y:S02]  /*0350*/  FSETP.GEU.AND P1, PT, R4, -126, PT ;  /* 0xc2fc00000400780b */ /* 0x000fe40003f2e000 */
[----:B------:R-:W-:-:S02]  /*0360*/  FSETP.GEU.AND P2, PT, R5, -126, PT ;  /* 0xc2fc00000500780b */ /* 0x000fc40003f4e000 */
[----:B------:R-:W-:Y:S02]  /*0370*/  FSETP.GEU.AND P3, PT, R6, -126, PT ;  /* 0xc2fc00000600780b */ /* 0x000fe40003f6e000 */
[----:B------:R-:W-:-:S07]  /*0380*/  FSETP.GEU.AND P4, PT, R9, -126, PT ;  /* 0xc2fc00000900780b */ /* 0x000fce0003f8e000 */
[----:B------:R-:W-:Y:S02]  /*0390*/  @!P1 FMUL R4, R4, 0.5 ;  /* 0x3f00000004049820 */ /* 0x000fe40000400000 */
[----:B------:R-:W-:Y:S02]  /*03a0*/  @!P2 FMUL R5, R5, 0.5 ;  /* 0x3f0000000505a820 */ /* 0x000fe40000400000 */
[----:B------:R-:W2:Y:S01]  /*03b0*/  MUFU.EX2 R0, R4 ;  /* 0x0000000400007308 */ /* 0x000ea20000000800 */
[----:B------:R-:W-:Y:S01]  /*03c0*/  @!P3 FMUL R6, R6, 0.5 ;  /* 0x3f0000000606b820 */ /* 0x000fe20000400000 */
[----:B------:R-:W-:-:S06]  /*03d0*/  @!P4 FMUL R9, R9, 0.5 ;  /* 0x3f0000000909c820 */ /* 0x000fcc0000400000 */
[----:B------:R-:W3:Y:S01]  /*03e0*/  MUFU.EX2 R7, R5 ;  /* 0x0000000500077308 */ /* 0x000ee20000000800 */
[----:B--2---:R-:W-:-:S07]  /*03f0*/  @!P1 FMUL R0, R0, R0 ;  /* 0x0000000000009220 */ /* 0x004fce0000400000 */
[----:B------:R-:W2:Y:S01]  /*0400*/  MUFU.EX2 R8, R6 ;  /* 0x0000000600087308 */ /* 0x000ea20000000800 */
[----:B---3--:R-:W-:-:S07]  /*0410*/  @!P2 FMUL R7, R7, R7 ;  /* 0x000000070707a220 */ /* 0x008fce0000400000 */
[----:B------:R-:W3:Y:S01]  /*0420*/  MUFU.EX2 R10, R9 ;  /* 0x00000009000a7308 */ /* 0x000ee20000000800 */
[----:B------:R-:W-:Y:S01]  /*0430*/  FADD R11, R0, R7 ;  /* 0x00000007000b7221 */ /* 0x000fe20000000000 */
[----:B--2---:R-:W-:-:S04]  /*0440*/  @!P3 FMUL R8, R8, R8 ;  /* 0x000000080808b220 */ /* 0x004fc80000400000 */
[----:B------:R-:W-:Y:S01]  /*0450*/  FADD R11, R8, R11 ;  /* 0x0000000b080b7221 */ /* 0x000fe20000000000 */
[----:B---3--:R-:W-:-:S04]  /*0460*/  @!P4 FMUL R10, R10, R10 ;  /* 0x0000000a0a0ac220 */ /* 0x008fc80000400000 */
[----:B------:R-:W-:-:S05]  /*0470*/  FADD R11, R10, R11 ;  /* 0x0000000b0a0b7221 */ /* 0x000fca0000000000 */
[----:B------:R-:W-:-:S05]  /*0480*/  FSEL R11, R11, RZ, !P0 ;  /* 0x000000ff0b0b7208 */ /* 0x000fca0004000000 */
[----:B------:R-:W2:Y:S02]  /*0490*/  SHFL.BFLY PT, R4, R11, 0x2, 0x1f ;  /* 0x0c401f000b047f89 */ /* 0x000ea400000e0000 */
[----:B--2---:R-:W-:-:S05]  /*04a0*/  FADD R4, R11, R4 ;  /* 0x000000040b047221 */ /* 0x004fca0000000000 */
[----:B------:R-:W2:Y:S02]  /*04b0*/  SHFL.BFLY PT, R5, R4, 0x1, 0x1f ;  /* 0x0c201f0004057f89 */ /* 0x000ea400000e0000 */
[----:B--2---:R-:W-:-:S05]  /*04c0*/  FADD R5, R4, R5 ;  /* 0x0000000504057221 */ /* 0x004fca0000000000 */
[C---:B------:R-:W-:Y:S02]  /*04d0*/  FSETP.GT.AND P1, PT, |R5|.reuse, 8.50705917302346158658e+37, PT ;  /* 0x7e8000000500780b */ /* 0x040fe40003f24200 */
[----:B------:R-:W-:-:S11]  /*04e0*/  FSETP.GEU.AND P2, PT, |R5|, 1.175494350822287508e-38, PT ;  /* 0x008000000500780b */ /* 0x000fd60003f4e200 */
[----:B------:R-:W-:Y:S01]  /*04f0*/  @P1 FMUL R5, R5, 0.25 ;  /* 0x3e80000005051820 */ /* 0x000fe20000400000 */
[----:B------:R-:W-:Y:S01]  /*0500*/  @P1 FMUL R0, R0, 0.25 ;  /* 0x3e80000000001820 */ /* 0x000fe20000400000 */
[----:B------:R-:W-:Y:S01]  /*0510*/  @P1 FMUL R7, R7, 0.25 ;  /* 0x3e80000007071820 */ /* 0x000fe20000400000 */
[----:B------:R-:W-:Y:S01]  /*0520*/  @P1 FMUL R8, R8, 0.25 ;  /* 0x3e80000008081820 */ /* 0x000fe20000400000 */
[----:B------:R-:W-:Y:S01]  /*0530*/  @!P2 FMUL R5, R5, 16777216 ;  /* 0x4b8000000505a820 */ /* 0x000fe20000400000 */
[----:B------:R-:W-:Y:S01]  /*0540*/  @P1 FMUL R10, R10, 0.25 ;  /* 0x3e8000000a0a1820 */ /* 0x000fe20000400000 */
[----:B------:R-:W-:Y:S01]  /*0550*/  @!P2 FMUL R0, R0, 16777216 ;  /* 0x4b8000000000a820 */ /* 0x000fe20000400000 */
[----:B------:R-:W-:Y:S01]  /*0560*/  @!P2 FMUL R7, R7, 16777216 ;  /* 0x4b8000000707a820 */ /* 0x000fe20000400000 */
[----:B------:R-:W-:Y:S01]  /*0570*/  @!P2 FMUL R8, R8, 16777216 ;  /* 0x4b8000000808a820 */ /* 0x000fe20000400000 */
[----:B------:R-:W-:Y:S01]  /*0580*/  @!P2 FMUL R10, R10, 16777216 ;  /* 0x4b8000000a0aa820 */ /* 0x000fe20000400000 */
[----:B------:R-:W2:Y:S02]  /*0590*/  MUFU.RCP R5, R5 ;  /* 0x0000000500057308 */ /* 0x000ea40000001000 */
[C---:B--2---:R-:W-:Y:S01]  /*05a0*/  FMUL R12, R5.reuse, R0 ;  /* 0x00000000050c7220 */ /* 0x044fe20000400000 */
[C---:B------:R-:W-:Y:S01]  /*05b0*/  FMUL R13, R5.reuse, R7 ;  /* 0x00000007050d7220 */ /* 0x040fe20000400000 */
[C---:B------:R-:W-:Y:S01]  /*05c0*/  FMUL R14, R5.reuse, R8 ;  /* 0x00000008050e7220 */ /* 0x040fe20000400000 */
[----:B------:R-:W-:Y:S01]  /*05d0*/  FMUL R15, R5, R10 ;  /* 0x0000000a050f7220 */ /* 0x000fe20000400000 */
[----:B------:R-:W-:Y:S06]  /*05e0*/  @P0 EXIT ;  /* 0x000000000000094d */ /* 0x000fec0003800000 */
[----:B------:R-:W-:Y:S01]  /*05f0*/  STG.E.128 desc[UR4][R2.64], R12 ;  /* 0x0000000c02007986 */ /* 0x000fe2000c101d04 */
[----:B------:R-:W-:Y:S05]  /*0600*/  EXIT ;  /* 0x000000000000794d */ /* 0x000fea0003800000 */
.L_x_2:
[----:B------:R-:W-:-:S00]  /*0610*/  BRA `(.L_x_2) ;  /* 0xfffffffc00fc7947 */ /* 0x000fc0000383ffff */
[----:B------:R-:W-:-:S00]  /*0620*/  NOP ;  /* 0x0000000000007918 */ /* 0x000fc00000000000 */
        /* <DEDUP_REMOVED lines=13> */
.L_x_3:


//--------------------- .nv.constant0.triton_per_fused__softmax_3 --------------------------
	.section	.nv.constant0.triton_per_fused__softmax_3,"a",@progbits
	.sectionflags	@""
	.align	4
.nv.constant0.triton_per_fused__softmax_3:
	.zero		544
